	.headerflags	@"EF_CUDA_TEXMODE_UNIFIED EF_CUDA_64BIT_ADDRESS EF_CUDA_ACCELERATORS EF_CUDA_SM90 EF_CUDA_VIRTUAL_SM(EF_CUDA_SM90)"
	.elftype	@"ET_EXEC"


//--------------------- .nv.info                  --------------------------
	.section	.nv.info,"",@"SHT_CUDA_INFO"
	.align	4


	//----- nvinfo : EIATTR_REGCOUNT
	.align		4
        /*0000*/ 	.byte	0x04, 0x2f
        /*0002*/ 	.short	(.L_1 - .L_0)
	.align		4
.L_0:
        /*0004*/ 	.word	index@(triton_poi_fused_mul_1)
        /*0008*/ 	.word	0x0000000c


	//----- nvinfo : EIATTR_MIN_STACK_SIZE
	.align		4
.L_1:
        /*000c*/ 	.byte	0x04, 0x12
        /*000e*/ 	.short	(.L_3 - .L_2)
	.align		4
.L_2:
        /*0010*/ 	.word	index@(triton_poi_fused_mul_1)
        /*0014*/ 	.word	0x00000000


	//----- nvinfo : EIATTR_FRAME_SIZE
	.align		4
.L_3:
        /*0018*/ 	.byte	0x04, 0x11
        /*001a*/ 	.short	(.L_5 - .L_4)
	.align		4
.L_4:
        /*001c*/ 	.word	index@(triton_poi_fused_mul_1)
        /*0020*/ 	.word	0x00000000


	//----- nvinfo : EIATTR_MIN_STACK_SIZE
	.align		4
.L_5:
        /*0024*/ 	.byte	0x04, 0x12
        /*0026*/ 	.short	(.L_7 - .L_6)
	.align		4
.L_6:
        /*0028*/ 	.word	index@(triton_poi_fused_mul_1)
        /*002c*/ 	.word	0x00000000
.L_7:


//--------------------- .nv.info.triton_poi_fused_mul_1 --------------------------
	.section	.nv.info.triton_poi_fused_mul_1,"",@"SHT_CUDA_INFO"
	.sectionflags	@""
	.align	4


	//----- nvinfo : EIATTR_CUDA_API_VERSION
	.align		4
        /*0000*/ 	.byte	0x04, 0x37
        /*0002*/ 	.short	(.L_9 - .L_8)
.L_8:
        /*0004*/ 	.word	0x0000007c


	//----- nvinfo : EIATTR_KPARAM_INFO
	.align		4
.L_9:
        /*0008*/ 	.byte	0x04, 0x17
        /*000a*/ 	.short	(.L_11 - .L_10)
.L_10:
        /*000c*/ 	.word	0x00000000
        /*0010*/ 	.short	0x0003
        /*0012*/ 	.short	0x0018
        /*0014*/ 	.byte	0x00, 0xf0, 0x11, 0x00


	//----- nvinfo : EIATTR_KPARAM_INFO
	.align		4
.L_11:
        /*0018*/ 	.byte	0x04, 0x17
        /*001a*/ 	.short	(.L_13 - .L_12)
.L_12:
        /*001c*/ 	.word	0x00000000
        /*0020*/ 	.short	0x0002
        /*0022*/ 	.short	0x0010
        /*0024*/ 	.byte	0x00, 0xf4, 0x21, 0x00


	//----- nvinfo : EIATTR_KPARAM_INFO
	.align		4
.L_13:
        /*0028*/ 	.byte	0x04, 0x17
        /*002a*/ 	.short	(.L_15 - .L_14)
.L_14:
        /*002c*/ 	.word	0x00000000
        /*0030*/ 	.short	0x0001
        /*0032*/ 	.short	0x0008
        /*0034*/ 	.byte	0x00, 0xf4, 0x21, 0x00


	//----- nvinfo : EIATTR_KPARAM_INFO
	.align		4
.L_15:
        /*0038*/ 	.byte	0x04, 0x17
        /*003a*/ 	.short	(.L_17 - .L_16)
.L_16:
        /*003c*/ 	.word	0x00000000
        /*0040*/ 	.short	0x0000
        /*0042*/ 	.short	0x0000
        /*0044*/ 	.byte	0x00, 0xf4, 0x21, 0x00


	//----- nvinfo : EIATTR_SPARSE_MMA_MASK
	.align		4
.L_17:
        /*0048*/ 	.byte	0x03, 0x50
        /*004a*/ 	.short	0x0000


	//----- nvinfo : EIATTR_MAXREG_COUNT
	.align		4
        /*004c*/ 	.byte	0x03, 0x1b
        /*004e*/ 	.short	0x00ff


	//----- nvinfo : EIATTR_EXIT_INSTR_OFFSETS
	.align		4
        /*0050*/ 	.byte	0x04, 0x1c
        /*0052*/ 	.short	(.L_19 - .L_18)


	//   ....[0]....
.L_18:
        /*0054*/ 	.word	0x00000350


	//   ....[1]....
        /*0058*/ 	.word	0x00000370


	//----- nvinfo : EIATTR_REQNTID
	.align		4
.L_19:
        /*005c*/ 	.byte	0x04, 0x10
        /*005e*/ 	.short	(.L_21 - .L_20)
.L_20:
        /*0060*/ 	.word	0x00000080
        /*0064*/ 	.word	0x00000001
        /*0068*/ 	.word	0x00000001


	//----- nvinfo : EIATTR_CBANK_PARAM_SIZE
	.align		4
.L_21:
        /*006c*/ 	.byte	0x03, 0x19
        /*006e*/ 	.short	0x001c


	//----- nvinfo : EIATTR_PARAM_CBANK
	.align		4
        /*0070*/ 	.byte	0x04, 0x0a
        /*0072*/ 	.short	(.L_23 - .L_22)
	.align		4
.L_22:
        /*0074*/ 	.word	index@(.nv.constant0.triton_poi_fused_mul_1)
        /*0078*/ 	.short	0x0210
        /*007a*/ 	.short	0x001c


	//----- nvinfo : EIATTR_SW_WAR
	.align		4
.L_23:
        /*007c*/ 	.byte	0x04, 0x36
        /*007e*/ 	.short	(.L_25 - .L_24)
.L_24:
        /*0080*/ 	.word	0x00000008
.L_25:


//--------------------- .nv.callgraph             --------------------------
	.section	.nv.callgraph,"",@"SHT_CUDA_CALLGRAPH"
	.align	4
	.sectionentsize	8
	.align		4
        /*0000*/ 	.word	0x00000000
	.align		4
        /*0004*/ 	.word	0xffffffff
	.align		4
        /*0008*/ 	.word	0x00000000
	.align		4
        /*000c*/ 	.word	0xfffffffe
	.align		4
        /*0010*/ 	.word	0x00000000
	.align		4
        /*0014*/ 	.word	0xfffffffd
	.align		4
        /*0018*/ 	.word	0x00000000
	.align		4
        /*001c*/ 	.word	0xfffffffc


//--------------------- .text.triton_poi_fused_mul_1 --------------------------
	.section	.text.triton_poi_fused_mul_1,"ax",@progbits
	.align	128
        .global         triton_poi_fused_mul_1
        .type           triton_poi_fused_mul_1,@function
        .size           triton_poi_fused_mul_1,(.L_x_1 - triton_poi_fused_mul_1)
        .other          triton_poi_fused_mul_1,@"STO_CUDA_ENTRY STV_DEFAULT"
triton_poi_fused_mul_1:
.text.triton_poi_fused_mul_1:
[----:B------:R-:W0:Y:S02]  /*0000*/  LDC R1, c[0x0][0x28] ;  /* 0x00000a00ff017b82 */ /* 0x000e240000000800 */
[----:B------:R-:W1:Y:S01]  /*0010*/  S2R R0, SR_TID.X ;  /* 0x0000000000007919 */ /* 0x000e620000002100 */
[----:B------:R-:W2:Y:S01]  /*0020*/  LDC.64 R4, c[0x0][0x210] ;  /* 0x00008400ff047b82 */ /* 0x000ea20000000a00 */
[----:B------:R-:W-:Y:S01]  /*0030*/  CS2R R8, SRZ ;  /* 0x0000000000087805 */ /* 0x000fe2000001ff00 */
[----:B------:R-:W-:Y:S01]  /*0040*/  ULDC.64 UR4, c[0x0][0x208] ;  /* 0x0000820000047ab9 */ /* 0x000fe20000000a00 */
[----:B------:R-:W3:Y:S01]  /*0050*/  S2R R7, SR_CTAID.X ;  /* 0x0000000000077919 */ /* 0x000ee20000002500 */
[----:B-1----:R-:W-:Y:S02]  /*0060*/  SHF.L.U32 R0, R0, 0x1, RZ ;  /* 0x0000000100007819 */ /* 0x002fe400000006ff */
[----:B---3--:R-:W-:Y:S02]  /*0070*/  SHF.R.S32.HI R3, RZ, 0x17, R7 ;  /* 0x00000017ff037819 */ /* 0x008fe40000011407 */
[----:B------:R-:W-:Y:S02]  /*0080*/  LOP3.LUT R0, R0, 0xfe, RZ, 0xc0, !PT ;  /* 0x000000fe00007812 */ /* 0x000fe400078ec0ff */
[----:B------:R-:W-:-:S02]  /*0090*/  SGXT R3, R3, 0x1 ;  /* 0x000000010303781a */ /* 0x000fc40000000200 */
[----:B------:R-:W-:-:S04]  /*00a0*/  LEA R0, R7, R0, 0x8 ;  /* 0x0000000007007211 */ /* 0x000fc800078e40ff */
[CC--:B------:R-:W-:Y:S02]  /*00b0*/  LEA.HI R2, R3.reuse, R0.reuse, RZ, 0x4 ;  /* 0x0000000003027211 */ /* 0x0c0fe400078f20ff */
[----:B------:R-:W-:Y:S02]  /*00c0*/  LEA.HI R6, R3, R0, RZ, 0x6 ;  /* 0x0000000003067211 */ /* 0x000fe400078f30ff */
[----:B------:R-:W-:Y:S02]  /*00d0*/  LOP3.LUT R3, R2, 0xfffffff0, RZ, 0xc0, !PT ;  /* 0xfffffff002037812 */ /* 0x000fe400078ec0ff */
[----:B------:R-:W-:Y:S02]  /*00e0*/  SHF.R.S32.HI R6, RZ, 0x6, R6 ;  /* 0x00000006ff067819 */ /* 0x000fe40000011406 */
[----:B------:R-:W-:Y:S02]  /*00f0*/  IADD3 R3, R0, -R3, RZ ;  /* 0x8000000300037210 */ /* 0x000fe40007ffe0ff */
[----:B------:R-:W-:-:S02]  /*0100*/  ISETP.GE.AND P0, PT, R0, 0x100, PT ;  /* 0x000001000000780c */ /* 0x000fc40003f06270 */
[----:B------:R-:W-:Y:S02]  /*0110*/  LEA R3, R6, R3, 0x4 ;  /* 0x0000000306037211 */ /* 0x000fe400078e20ff */
[----:B------:R-:W1:Y:S03]  /*0120*/  LDC.64 R6, c[0x0][0x218] ;  /* 0x00008600ff067b82 */ /* 0x000e660000000a00 */
[----:B--2---:R-:W-:-:S06]  /*0130*/  IMAD.WIDE R4, R3, 0x4, R4 ;  /* 0x0000000403047825 */ /* 0x004fcc00078e0204 */
[----:B------:R-:W2:Y:S01]  /*0140*/  @!P0 LDG.E.EL.64 R8, desc[UR4][R4.64] ;  /* 0x0000000404088981 */ /* 0x000ea2000c2e1b00 */
[----:B------:R-:W-:Y:S01]  /*0150*/  CS2R R2, SRZ ;  /* 0x0000000000027805 */ /* 0x000fe2000001ff00 */
[----:B-1----:R-:W-:-:S05]  /*0160*/  IMAD.WIDE R6, R0, 0x4, R6 ;  /* 0x0000000400067825 */ /* 0x002fca00078e0206 */
[----:B------:R1:W3:Y:S01]  /*0170*/  @!P0 LDG.E.64 R2, desc[UR4][R6.64] ;  /* 0x0000000406028981 */ /* 0x0002e2000c1e1b00 */
[----:B--2---:R-:W-:Y:S01]  /*0180*/  FADD R8, RZ, -R8 ;  /* 0x80000008ff087221 */ /* 0x004fe20000000000 */
[----:B------:R-:W-:-:S03]  /*0190*/  FADD R9, RZ, -R9 ;  /* 0x80000009ff097221 */ /* 0x000fc60000000000 */
[----:B------:R-:W-:Y:S01]  /*01a0*/  FMUL R8, R8, 1.4426950216293334961 ;  /* 0x3fb8aa3b08087820 */ /* 0x000fe20000400000 */
[----:B------:R-:W-:-:S04]  /*01b0*/  FMUL R9, R9, 1.4426950216293334961 ;  /* 0x3fb8aa3b09097820 */ /* 0x000fc80000400000 */
[----:B------:R-:W-:Y:S02]  /*01c0*/  FSETP.GEU.AND P1, PT, R8, -126, PT ;  /* 0xc2fc00000800780b */ /* 0x000fe40003f2e000 */
[----:B------:R-:W-:-:S11]  /*01d0*/  FSETP.GEU.AND P2, PT, R9, -126, PT ;  /* 0xc2fc00000900780b */ /* 0x000fd60003f4e000 */
[----:B------:R-:W-:Y:S02]  /*01e0*/  @!P1 FMUL R8, R8, 0.5 ;  /* 0x3f00000008089820 */ /* 0x000fe40000400000 */
[----:B------:R-:W-:Y:S02]  /*01f0*/  @!P2 FMUL R9, R9, 0.5 ;  /* 0x3f0000000909a820 */ /* 0x000fe40000400000 */
[----:B------:R2:W4:Y:S08]  /*0200*/  MUFU.EX2 R4, R8 ;  /* 0x0000000800047308 */ /* 0x0005300000000800 */
[----:B------:R-:W5:Y:S01]  /*0210*/  MUFU.EX2 R5, R9 ;  /* 0x0000000900057308 */ /* 0x000f620000000800 */
[----:B--2---:R-:W-:Y:S01]  /*0220*/  HFMA2.MMA R8, -RZ, RZ, 1.625, 0 ;  /* 0x3e800000ff087435 */ /* 0x004fe200000001ff */
[----:B----4-:R-:W-:-:S04]  /*0230*/  @!P1 FMUL R4, R4, R4 ;  /* 0x0000000404049220 */ /* 0x010fc80000400000 */
[----:B-1----:R-:W-:Y:S01]  /*0240*/  FADD R6, R4, 1 ;  /* 0x3f80000004067421 */ /* 0x002fe20000000000 */
[----:B-----5:R-:W-:-:S04]  /*0250*/  @!P2 FMUL R5, R5, R5 ;  /* 0x000000050505a220 */ /* 0x020fc80000400000 */
[----:B------:R-:W-:Y:S01]  /*0260*/  FSETP.GT.AND P1, PT, R6, 8.50705917302346158658e+37, PT ;  /* 0x7e8000000600780b */ /* 0x000fe20003f24000 */
[----:B------:R-:W-:-:S03]  /*0270*/  FADD R7, R5, 1 ;  /* 0x3f80000005077421 */ /* 0x000fc60000000000 */
[----:B------:R-:W-:Y:S01]  /*0280*/  FSEL R9, R8, 1, P1 ;  /* 0x3f80000008097808 */ /* 0x000fe20000800000 */
[----:B------:R-:W1:Y:S01]  /*0290*/  LDC.64 R4, c[0x0][0x220] ;  /* 0x00008800ff047b82 */ /* 0x000e620000000a00 */
[----:B------:R-:W-:-:S04]  /*02a0*/  FSETP.GT.AND P2, PT, R7, 8.50705917302346158658e+37, PT ;  /* 0x7e8000000700780b */ /* 0x000fc80003f44000 */
[----:B------:R-:W-:-:S03]  /*02b0*/  FSEL R8, R8, 1, P2 ;  /* 0x3f80000008087808 */ /* 0x000fc60001000000 */
[----:B------:R-:W-:-:S06]  /*02c0*/  @P1 FMUL R6, R6, 0.25 ;  /* 0x3e80000006061820 */ /* 0x000fcc0000400000 */
[----:B------:R-:W2:Y:S01]  /*02d0*/  MUFU.RCP R6, R6 ;  /* 0x0000000600067308 */ /* 0x000ea20000001000 */
[----:B------:R-:W-:-:S07]  /*02e0*/  @P2 FMUL R7, R7, 0.25 ;  /* 0x3e80000007072820 */ /* 0x000fce0000400000 */
[----:B------:R-:W4:Y:S01]  /*02f0*/  MUFU.RCP R7, R7 ;  /* 0x0000000700077308 */ /* 0x000f220000001000 */
[----:B-1----:R-:W-:-:S04]  /*0300*/  IMAD.WIDE R4, R0, 0x4, R4 ;  /* 0x0000000400047825 */ /* 0x002fc800078e0204 */
[----:B--2---:R-:W-:-:S04]  /*0310*/  FMUL R9, R6, R9 ;  /* 0x0000000906097220 */ /* 0x004fc80000400000 */
[----:B---3--:R-:W-:Y:S01]  /*0320*/  FMUL R2, R9, R2 ;  /* 0x0000000209027220 */ /* 0x008fe20000400000 */
[----:B----4-:R-:W-:-:S04]  /*0330*/  FMUL R8, R7, R8 ;  /* 0x0000000807087220 */ /* 0x010fc80000400000 */
[----:B------:R-:W-:Y:S01]  /*0340*/  FMUL R3, R8, R3 ;  /* 0x0000000308037220 */ /* 0x000fe20000400000 */
[----:B------:R-:W-:Y:S06]  /*0350*/  @P0 EXIT ;  /* 0x000000000000094d */ /* 0x000fec0003800000 */
[----:B------:R-:W-:Y:S01]  /*0360*/  STG.E.64 desc[UR4][R4.64], R2 ;  /* 0x0000000204007986 */ /* 0x000fe2000c101b04 */
[----:B------:R-:W-:Y:S05]  /*0370*/  EXIT ;  /* 0x000000000000794d */ /* 0x000fea0003800000 */
.L_x_0:
[----:B------:R-:W-:-:S00]  /*0380*/  BRA `(.L_x_0) ;  /* 0xfffffffc00fc7947 */ /* 0x000fc0000383ffff */
[----:B------:R-:W-:-:S00]  /*0390*/  NOP ;  /* 0x0000000000007918 */ /* 0x000fc00000000000 */
        /* <DEDUP_REMOVED lines=14> */
.L_x_1:


//--------------------- .nv.constant0.triton_poi_fused_mul_1 --------------------------
	.section	.nv.constant0.triton_poi_fused_mul_1,"a",@progbits
	.sectionflags	@""
	.align	4
.nv.constant0.triton_poi_fused_mul_1:
	.zero		556
